	.headerflags	@"EF_CUDA_TEXMODE_UNIFIED EF_CUDA_64BIT_ADDRESS EF_CUDA_ACCELERATORS EF_CUDA_SM90 EF_CUDA_VIRTUAL_SM(EF_CUDA_SM90)"
	.elftype	@"ET_EXEC"


//--------------------- .nv.info                  --------------------------
	.section	.nv.info,"",@"SHT_CUDA_INFO"
	.align	4


	//----- nvinfo : EIATTR_REGCOUNT
	.align		4
        /*0000*/ 	.byte	0x04, 0x2f
        /*0002*/ 	.short	(.L_1 - .L_0)
	.align		4
.L_0:
        /*0004*/ 	.word	index@(triton_poi_fused_hardtanh_mul_sigmoid_41)
        /*0008*/ 	.word	0x0000000a


	//----- nvinfo : EIATTR_MIN_STACK_SIZE
	.align		4
.L_1:
        /*000c*/ 	.byte	0x04, 0x12
        /*000e*/ 	.short	(.L_3 - .L_2)
	.align		4
.L_2:
        /*0010*/ 	.word	index@(triton_poi_fused_hardtanh_mul_sigmoid_41)
        /*0014*/ 	.word	0x00000000


	//----- nvinfo : EIATTR_FRAME_SIZE
	.align		4
.L_3:
        /*0018*/ 	.byte	0x04, 0x11
        /*001a*/ 	.short	(.L_5 - .L_4)
	.align		4
.L_4:
        /*001c*/ 	.word	index@(triton_poi_fused_hardtanh_mul_sigmoid_41)
        /*0020*/ 	.word	0x00000000


	//----- nvinfo : EIATTR_MIN_STACK_SIZE
	.align		4
.L_5:
        /*0024*/ 	.byte	0x04, 0x12
        /*0026*/ 	.short	(.L_7 - .L_6)
	.align		4
.L_6:
        /*0028*/ 	.word	index@(triton_poi_fused_hardtanh_mul_sigmoid_41)
        /*002c*/ 	.word	0x00000000
.L_7:


//--------------------- .nv.info.triton_poi_fused_hardtanh_mul_sigmoid_41 --------------------------
	.section	.nv.info.triton_poi_fused_hardtanh_mul_sigmoid_41,"",@"SHT_CUDA_INFO"
	.sectionflags	@""
	.align	4


	//----- nvinfo : EIATTR_CUDA_API_VERSION
	.align		4
        /*0000*/ 	.byte	0x04, 0x37
        /*0002*/ 	.short	(.L_9 - .L_8)
.L_8:
        /*0004*/ 	.word	0x0000007c


	//----- nvinfo : EIATTR_KPARAM_INFO
	.align		4
.L_9:
        /*0008*/ 	.byte	0x04, 0x17
        /*000a*/ 	.short	(.L_11 - .L_10)
.L_10:
        /*000c*/ 	.word	0x00000000
        /*0010*/ 	.short	0x0002
        /*0012*/ 	.short	0x0010
        /*0014*/ 	.byte	0x00, 0xf0, 0x11, 0x00


	//----- nvinfo : EIATTR_KPARAM_INFO
	.align		4
.L_11:
        /*0018*/ 	.byte	0x04, 0x17
        /*001a*/ 	.short	(.L_13 - .L_12)
.L_12:
        /*001c*/ 	.word	0x00000000
        /*0020*/ 	.short	0x0001
        /*0022*/ 	.short	0x0008
        /*0024*/ 	.byte	0x00, 0xf4, 0x21, 0x00


	//----- nvinfo : EIATTR_KPARAM_INFO
	.align		4
.L_13:
        /*0028*/ 	.byte	0x04, 0x17
        /*002a*/ 	.short	(.L_15 - .L_14)
.L_14:
        /*002c*/ 	.word	0x00000000
        /*0030*/ 	.short	0x0000
        /*0032*/ 	.short	0x0000
        /*0034*/ 	.byte	0x00, 0xf4, 0x21, 0x00


	//----- nvinfo : EIATTR_SPARSE_MMA_MASK
	.align		4
.L_15:
        /*0038*/ 	.byte	0x03, 0x50
        /*003a*/ 	.short	0x0000


	//----- nvinfo : EIATTR_MAXREG_COUNT
	.align		4
        /*003c*/ 	.byte	0x03, 0x1b
        /*003e*/ 	.short	0x00ff


	//----- nvinfo : EIATTR_EXIT_INSTR_OFFSETS
	.align		4
        /*0040*/ 	.byte	0x04, 0x1c
        /*0042*/ 	.short	(.L_17 - .L_16)


	//   ....[0]....
.L_16:
        /*0044*/ 	.word	0x00000280


	//   ....[1]....
        /*0048*/ 	.word	0x000002a0


	//----- nvinfo : EIATTR_REQNTID
	.align		4
.L_17:
        /*004c*/ 	.byte	0x04, 0x10
        /*004e*/ 	.short	(.L_19 - .L_18)
.L_18:
        /*0050*/ 	.word	0x00000080
        /*0054*/ 	.word	0x00000001
        /*0058*/ 	.word	0x00000001


	//----- nvinfo : EIATTR_CBANK_PARAM_SIZE
	.align		4
.L_19:
        /*005c*/ 	.byte	0x03, 0x19
        /*005e*/ 	.short	0x0014


	//----- nvinfo : EIATTR_PARAM_CBANK
	.align		4
        /*0060*/ 	.byte	0x04, 0x0a
        /*0062*/ 	.short	(.L_21 - .L_20)
	.align		4
.L_20:
        /*0064*/ 	.word	index@(.nv.constant0.triton_poi_fused_hardtanh_mul_sigmoid_41)
        /*0068*/ 	.short	0x0210
        /*006a*/ 	.short	0x0014


	//----- nvinfo : EIATTR_SW_WAR
	.align		4
.L_21:
        /*006c*/ 	.byte	0x04, 0x36
        /*006e*/ 	.short	(.L_23 - .L_22)
.L_22:
        /*0070*/ 	.word	0x00000008
.L_23:


//--------------------- .nv.callgraph             --------------------------
	.section	.nv.callgraph,"",@"SHT_CUDA_CALLGRAPH"
	.align	4
	.sectionentsize	8
	.align		4
        /*0000*/ 	.word	0x00000000
	.align		4
        /*0004*/ 	.word	0xffffffff
	.align		4
        /*0008*/ 	.word	0x00000000
	.align		4
        /*000c*/ 	.word	0xfffffffe
	.align		4
        /*0010*/ 	.word	0x00000000
	.align		4
        /*0014*/ 	.word	0xfffffffd
	.align		4
        /*0018*/ 	.word	0x00000000
	.align		4
        /*001c*/ 	.word	0xfffffffc


//--------------------- .text.triton_poi_fused_hardtanh_mul_sigmoid_41 --------------------------
	.section	.text.triton_poi_fused_hardtanh_mul_sigmoid_41,"ax",@progbits
	.align	128
        .global         triton_poi_fused_hardtanh_mul_sigmoid_41
        .type           triton_poi_fused_hardtanh_mul_sigmoid_41,@function
        .size           triton_poi_fused_hardtanh_mul_sigmoid_41,(.L_x_1 - triton_poi_fused_hardtanh_mul_sigmoid_41)
        .other          triton_poi_fused_hardtanh_mul_sigmoid_41,@"STO_CUDA_ENTRY STV_DEFAULT"
triton_poi_fused_hardtanh_mul_sigmoid_41:
.text.triton_poi_fused_hardtanh_mul_sigmoid_41:
[----:B------:R-:W0:Y:S02]  /*0000*/  LDC R1, c[0x0][0x28] ;  /* 0x00000a00ff017b82 */ /* 0x000e240000000800 */
[----:B------:R-:W1:Y:S01]  /*0010*/  S2R R0, SR_TID.X ;  /* 0x0000000000007919 */ /* 0x000e620000002100 */
[----:B------:R-:W2:Y:S01]  /*0020*/  LDC.64 R4, c[0x0][0x218] ;  /* 0x00008600ff047b82 */ /* 0x000ea20000000a00 */
[----:B------:R-:W-:Y:S01]  /*0030*/  IMAD.MOV.U32 R6, RZ, RZ, RZ ;  /* 0x000000ffff067224 */ /* 0x000fe200078e00ff */
[----:B------:R-:W-:Y:S01]  /*0040*/  ULDC.64 UR4, c[0x0][0x208] ;  /* 0x0000820000047ab9 */ /* 0x000fe20000000a00 */
[----:B------:R-:W3:Y:S01]  /*0050*/  S2R R7, SR_CTAID.X ;  /* 0x0000000000077919 */ /* 0x000ee20000002500 */
[----:B-1----:R-:W-:-:S05]  /*0060*/  LOP3.LUT R0, R0, 0x7f, RZ, 0xc0, !PT ;  /* 0x0000007f00007812 */ /* 0x002fca00078ec0ff */
[----:B---3--:R-:W-:-:S04]  /*0070*/  IMAD R7, R7, 0x80, R0 ;  /* 0x0000008007077824 */ /* 0x008fc800078e0200 */
[C---:B------:R-:W-:Y:S01]  /*0080*/  IMAD.HI R0, R7.reuse, 0x4bda12f7, RZ ;  /* 0x4bda12f707007827 */ /* 0x040fe200078e02ff */
[----:B------:R-:W-:-:S04]  /*0090*/  ISETP.GE.AND P0, PT, R7, 0x6c00, PT ;  /* 0x00006c000700780c */ /* 0x000fc80003f06270 */
[----:B------:R-:W-:-:S04]  /*00a0*/  SHF.R.U32.HI R3, RZ, 0x1f, R0 ;  /* 0x0000001fff037819 */ /* 0x000fc80000011600 */
[CC--:B------:R-:W-:Y:S02]  /*00b0*/  LEA.HI.SX32 R2, R0.reuse, R3.reuse, 0x19 ;  /* 0x0000000300027211 */ /* 0x0c0fe400078fcaff */
[----:B------:R-:W-:-:S03]  /*00c0*/  LEA.HI.SX32 R3, R0, R3, 0x15 ;  /* 0x0000000300037211 */ /* 0x000fc600078faaff */
[----:B------:R-:W-:-:S04]  /*00d0*/  IMAD R2, R2, -0x1b0, R7 ;  /* 0xfffffe5002027824 */ /* 0x000fc800078e0207 */
[----:B------:R-:W-:-:S04]  /*00e0*/  IMAD R3, R3, 0x1b0, R2 ;  /* 0x000001b003037824 */ /* 0x000fc800078e0202 */
[----:B--2---:R-:W-:Y:S02]  /*00f0*/  IMAD.WIDE R4, R3, 0x4, R4 ;  /* 0x0000000403047825 */ /* 0x004fe400078e0204 */
[----:B------:R-:W1:Y:S03]  /*0100*/  LDC.64 R2, c[0x0][0x210] ;  /* 0x00008400ff027b82 */ /* 0x000e660000000a00 */
[----:B------:R2:W3:Y:S01]  /*0110*/  @!P0 LDG.E.EL R6, desc[UR4][R4.64] ;  /* 0x0000000404068981 */ /* 0x0004e2000c2e1900 */
[----:B------:R-:W-:Y:S01]  /*0120*/  HFMA2.MMA R0, -RZ, RZ, 0, 0 ;  /* 0x00000000ff007435 */ /* 0x000fe200000001ff */
[----:B-1----:R-:W-:-:S09]  /*0130*/  IMAD.WIDE R2, R7, 0x4, R2 ;  /* 0x0000000407027825 */ /* 0x002fd200078e0202 */
[----:B------:R-:W4:Y:S01]  /*0140*/  @!P0 LDG.E R0, desc[UR4][R2.64] ;  /* 0x0000000402008981 */ /* 0x000f22000c1e1900 */
[----:B--2---:R-:W-:Y:S01]  /*0150*/  MOV R4, 0x3e800000 ;  /* 0x3e80000000047802 */ /* 0x004fe20000000f00 */
[----:B---3--:R-:W-:-:S04]  /*0160*/  FADD R6, RZ, -R6 ;  /* 0x80000006ff067221 */ /* 0x008fc80000000000 */
[----:B------:R-:W-:-:S05]  /*0170*/  FMUL R6, R6, 1.4426950216293334961 ;  /* 0x3fb8aa3b06067820 */ /* 0x000fca0000400000 */
[----:B------:R-:W-:-:S13]  /*0180*/  FSETP.GEU.AND P1, PT, R6, -126, PT ;  /* 0xc2fc00000600780b */ /* 0x000fda0003f2e000 */
[----:B------:R-:W-:-:S04]  /*0190*/  @!P1 FMUL R6, R6, 0.5 ;  /* 0x3f00000006069820 */ /* 0x000fc80000400000 */
[----:B------:R-:W1:Y:S02]  /*01a0*/  MUFU.EX2 R7, R6 ;  /* 0x0000000600077308 */ /* 0x000e640000000800 */
[----:B-1----:R-:W-:-:S04]  /*01b0*/  @!P1 FMUL R7, R7, R7 ;  /* 0x0000000707079220 */ /* 0x002fc80000400000 */
[----:B------:R-:W-:-:S05]  /*01c0*/  FADD R7, R7, 1 ;  /* 0x3f80000007077421 */ /* 0x000fca0000000000 */
[----:B------:R-:W-:-:S04]  /*01d0*/  FSETP.GT.AND P1, PT, R7, 8.50705917302346158658e+37, PT ;  /* 0x7e8000000700780b */ /* 0x000fc80003f24000 */
[----:B------:R-:W-:-:S09]  /*01e0*/  FSEL R4, R4, 1, P1 ;  /* 0x3f80000004047808 */ /* 0x000fd20000800000 */
[----:B------:R-:W-:-:S06]  /*01f0*/  @P1 FMUL R7, R7, 0.25 ;  /* 0x3e80000007071820 */ /* 0x000fcc0000400000 */
[----:B------:R-:W1:Y:S02]  /*0200*/  MUFU.RCP R7, R7 ;  /* 0x0000000700077308 */ /* 0x000e640000001000 */
[----:B-1----:R-:W-:-:S04]  /*0210*/  FMUL R5, R7, R4 ;  /* 0x0000000407057220 */ /* 0x002fc80000400000 */
[----:B----4-:R-:W-:-:S05]  /*0220*/  FMUL R0, R5, R0 ;  /* 0x0000000005007220 */ /* 0x010fca0000400000 */
[----:B------:R-:W-:-:S04]  /*0230*/  FSETP.GTU.AND P1, PT, R0, RZ, PT ;  /* 0x000000ff0000720b */ /* 0x000fc80003f2c000 */
[----:B------:R-:W-:-:S04]  /*0240*/  FSEL R5, R0, RZ, P1 ;  /* 0x000000ff00057208 */ /* 0x000fc80000800000 */
[C---:B------:R-:W-:Y:S02]  /*0250*/  FSETP.GEU.AND P2, PT, R5.reuse, 6, PT ;  /* 0x40c000000500780b */ /* 0x040fe40003f4e000 */
[----:B------:R-:W-:-:S11]  /*0260*/  FSETP.NAN.AND P1, PT, R5, R5, PT ;  /* 0x000000050500720b */ /* 0x000fd60003f28000 */
[----:B------:R-:W-:Y:S01]  /*0270*/  @P2 SEL R5, R5, 0x40c00000, P1 ;  /* 0x40c0000005052807 */ /* 0x000fe20000800000 */
[----:B------:R-:W-:Y:S06]  /*0280*/  @P0 EXIT ;  /* 0x000000000000094d */ /* 0x000fec0003800000 */
[----:B------:R-:W-:Y:S01]  /*0290*/  STG.E desc[UR4][R2.64], R5 ;  /* 0x0000000502007986 */ /* 0x000fe2000c101904 */
[----:B------:R-:W-:Y:S05]  /*02a0*/  EXIT ;  /* 0x000000000000794d */ /* 0x000fea0003800000 */
.L_x_0:
[----:B------:R-:W-:-:S00]  /*02b0*/  BRA `(.L_x_0) ;  /* 0xfffffffc00fc7947 */ /* 0x000fc0000383ffff */
[----:B------:R-:W-:-:S00]  /*02c0*/  NOP ;  /* 0x0000000000007918 */ /* 0x000fc00000000000 */
        /* <DEDUP_REMOVED lines=11> */
.L_x_1:


//--------------------- .nv.constant0.triton_poi_fused_hardtanh_mul_sigmoid_41 --------------------------
	.section	.nv.constant0.triton_poi_fused_hardtanh_mul_sigmoid_41,"a",@progbits
	.sectionflags	@""
	.align	4
.nv.constant0.triton_poi_fused_hardtanh_mul_sigmoid_41:
	.zero		548
